//
// Generated by NVIDIA NVVM Compiler
//
// Compiler Build ID: CL-36424714
// Cuda compilation tools, release 13.0, V13.0.88
// Based on NVVM 20.0.0
//

.version 9.0
.target sm_100
.address_size 64

	// .globl	_Z12mandelKernelffffiiPi

.visible .entry _Z12mandelKernelffffiiPi(
	.param .f32 _Z12mandelKernelffffiiPi_param_0,
	.param .f32 _Z12mandelKernelffffiiPi_param_1,
	.param .f32 _Z12mandelKernelffffiiPi_param_2,
	.param .f32 _Z12mandelKernelffffiiPi_param_3,
	.param .u32 _Z12mandelKernelffffiiPi_param_4,
	.param .u32 _Z12mandelKernelffffiiPi_param_5,
	.param .u64 .ptr .align 1 _Z12mandelKernelffffiiPi_param_6
)
{
	.reg .pred 	%p<4>;
	.reg .b32 	%r<19>;
	.reg .b32 	%f<20>;
	.reg .b64 	%rd<5>;

	ld.param.f32 	%f9, [_Z12mandelKernelffffiiPi_param_0];
	ld.param.f32 	%f10, [_Z12mandelKernelffffiiPi_param_1];
	ld.param.f32 	%f11, [_Z12mandelKernelffffiiPi_param_2];
	ld.param.f32 	%f12, [_Z12mandelKernelffffiiPi_param_3];
	ld.param.u32 	%r5, [_Z12mandelKernelffffiiPi_param_4];
	ld.param.u32 	%r7, [_Z12mandelKernelffffiiPi_param_5];
	ld.param.u64 	%rd1, [_Z12mandelKernelffffiiPi_param_6];
	mov.u32 	%r8, %ctaid.x;
	mov.u32 	%r9, %ntid.x;
	mov.u32 	%r10, %tid.x;
	mad.lo.s32 	%r11, %r8, %r9, %r10;
	mov.u32 	%r12, %ctaid.y;
	mov.u32 	%r13, %ntid.y;
	mov.u32 	%r14, %tid.y;
	mad.lo.s32 	%r15, %r12, %r13, %r14;
	cvt.rn.f32.s32 	%f13, %r11;
	fma.rn.f32 	%f1, %f11, %f13, %f9;
	cvt.rn.f32.u32 	%f14, %r15;
	fma.rn.f32 	%f2, %f12, %f14, %f10;
	mad.lo.s32 	%r1, %r7, %r15, %r11;
	setp.lt.s32 	%p1, %r5, 1;
	mov.b32 	%r18, 0;
	@%p1 bra 	$L__BB0_4;
	mov.b32 	%r17, 0;
	mov.f32 	%f18, %f2;
	mov.f32 	%f19, %f1;
$L__BB0_2:
	mul.f32 	%f5, %f19, %f19;
	mul.f32 	%f6, %f18, %f18;
	add.f32 	%f15, %f5, %f6;
	setp.gt.f32 	%p2, %f15, 0f40800000;
	mov.u32 	%r18, %r17;
	@%p2 bra 	$L__BB0_4;
	sub.f32 	%f16, %f5, %f6;
	add.f32 	%f17, %f19, %f19;
	add.f32 	%f19, %f1, %f16;
	fma.rn.f32 	%f18, %f17, %f18, %f2;
	add.s32 	%r17, %r17, 1;
	setp.ne.s32 	%p3, %r17, %r5;
	mov.u32 	%r18, %r5;
	@%p3 bra 	$L__BB0_2;
$L__BB0_4:
	cvta.to.global.u64 	%rd2, %rd1;
	mul.wide.s32 	%rd3, %r1, 4;
	add.s64 	%rd4, %rd2, %rd3;
	st.global.u32 	[%rd4], %r18;
	ret;

}


// ===== COMPILED SASS (sm_100) =====

	.target	sm_100

	.elftype	@"ET_EXEC"


//--------------------- .note.nv.tkinfo           --------------------------
	.section	.note.nv.tkinfo,"",@"SHT_NOTE"
	.sectionflags	@"SHF_NOTE_NV_TKINFO"
	.tkinfo
        /*0018*/ 	.word	0x00000002
        /*0030*/ 	.string	""
        /*0030*/ 	.string	"ptxas"
        /*0030*/ 	.string	"Cuda compilation tools, release 13.0, V13.0.88"
        /*0030*/ 	.string	"Build cuda_13.0.r13.0/compiler.36424714_0"
        /*0030*/ 	.string	"-arch sm_100 -m 64 "



//--------------------- .note.nv.cuinfo           --------------------------
	.section	.note.nv.cuinfo,"",@"SHT_NOTE"
	.sectionflags	@"SHF_NOTE_NV_CUINFO"
        /*0018*/ 	.short	0x0002
        /*001a*/ 	.short	0x0064
        /*001c*/ 	.short	0x0082
	.zero		2


//--------------------- .nv.info                  --------------------------
	.section	.nv.info,"",@"SHT_CUDA_INFO"
	.align	4


	//----- nvinfo : EIATTR_REGCOUNT
	.align		4
        /*0000*/ 	.byte	0x04, 0x2f
        /*0002*/ 	.short	(.L_1 - .L_0)
	.align		4
.L_0:
        /*0004*/ 	.word	index@(_Z12mandelKernelffffiiPi)
        /*0008*/ 	.word	0x00000010


	//----- nvinfo : EIATTR_FRAME_SIZE
	.align		4
.L_1:
        /*000c*/ 	.byte	0x04, 0x11
        /*000e*/ 	.short	(.L_3 - .L_2)
	.align		4
.L_2:
        /*0010*/ 	.word	index@(_Z12mandelKernelffffiiPi)
        /*0014*/ 	.word	0x00000000


	//----- nvinfo : EIATTR_MIN_STACK_SIZE
	.align		4
.L_3:
        /*0018*/ 	.byte	0x04, 0x12
        /*001a*/ 	.short	(.L_5 - .L_4)
	.align		4
.L_4:
        /*001c*/ 	.word	index@(_Z12mandelKernelffffiiPi)
        /*0020*/ 	.word	0x00000000
.L_5:


//--------------------- .nv.compat                --------------------------
	.section	.nv.compat,"",@"SHT_CUDA_COMPAT_INFO"
	.align	4
        /*0000*/ 	.byte	0x02, 0x09, 0x00, 0x00, 0x02, 0x02, 0x01, 0x00, 0x02, 0x05, 0x05, 0x00, 0x03, 0x07, 0x01, 0x01
        /*0010*/ 	.byte	0x02, 0x03, 0x00, 0x00, 0x02, 0x06, 0x01, 0x00, 0x04, 0x0b, 0x08, 0x00, 0x01, 0x00, 0x00, 0x00
        /*0020*/ 	.byte	0x00, 0x00, 0x00, 0x00


//--------------------- .nv.info._Z12mandelKernelffffiiPi --------------------------
	.section	.nv.info._Z12mandelKernelffffiiPi,"",@"SHT_CUDA_INFO"
	.sectionflags	@""
	.align	4


	//----- nvinfo : EIATTR_CUDA_API_VERSION
	.align		4
        /*0000*/ 	.byte	0x04, 0x37
        /*0002*/ 	.short	(.L_7 - .L_6)
.L_6:
        /*0004*/ 	.word	0x00000082


	//----- nvinfo : EIATTR_KPARAM_INFO
	.align		4
.L_7:
        /*0008*/ 	.byte	0x04, 0x17
        /*000a*/ 	.short	(.L_9 - .L_8)
.L_8:
        /*000c*/ 	.word	0x00000000
        /*0010*/ 	.short	0x0006
        /*0012*/ 	.short	0x0018
        /*0014*/ 	.byte	0x00, 0xf5, 0x21, 0x00


	//----- nvinfo : EIATTR_KPARAM_INFO
	.align		4
.L_9:
        /*0018*/ 	.byte	0x04, 0x17
        /*001a*/ 	.short	(.L_11 - .L_10)
.L_10:
        /*001c*/ 	.word	0x00000000
        /*0020*/ 	.short	0x0005
        /*0022*/ 	.short	0x0014
        /*0024*/ 	.byte	0x00, 0xf0, 0x11, 0x00


	//----- nvinfo : EIATTR_KPARAM_INFO
	.align		4
.L_11:
        /*0028*/ 	.byte	0x04, 0x17
        /*002a*/ 	.short	(.L_13 - .L_12)
.L_12:
        /*002c*/ 	.word	0x00000000
        /*0030*/ 	.short	0x0004
        /*0032*/ 	.short	0x0010
        /*0034*/ 	.byte	0x00, 0xf0, 0x11, 0x00


	//----- nvinfo : EIATTR_KPARAM_INFO
	.align		4
.L_13:
        /*0038*/ 	.byte	0x04, 0x17
        /*003a*/ 	.short	(.L_15 - .L_14)
.L_14:
        /*003c*/ 	.word	0x00000000
        /*0040*/ 	.short	0x0003
        /*0042*/ 	.short	0x000c
        /*0044*/ 	.byte	0x00, 0xf0, 0x11, 0x00


	//----- nvinfo : EIATTR_KPARAM_INFO
	.align		4
.L_15:
        /*0048*/ 	.byte	0x04, 0x17
        /*004a*/ 	.short	(.L_17 - .L_16)
.L_16:
        /*004c*/ 	.word	0x00000000
        /*0050*/ 	.short	0x0002
        /*0052*/ 	.short	0x0008
        /*0054*/ 	.byte	0x00, 0xf0, 0x11, 0x00


	//----- nvinfo : EIATTR_KPARAM_INFO
	.align		4
.L_17:
        /*0058*/ 	.byte	0x04, 0x17
        /*005a*/ 	.short	(.L_19 - .L_18)
.L_18:
        /*005c*/ 	.word	0x00000000
        /*0060*/ 	.short	0x0001
        /*0062*/ 	.short	0x0004
        /*0064*/ 	.byte	0x00, 0xf0, 0x11, 0x00


	//----- nvinfo : EIATTR_KPARAM_INFO
	.align		4
.L_19:
        /*0068*/ 	.byte	0x04, 0x17
        /*006a*/ 	.short	(.L_21 - .L_20)
.L_20:
        /*006c*/ 	.word	0x00000000
        /*0070*/ 	.short	0x0000
        /*0072*/ 	.short	0x0000
        /*0074*/ 	.byte	0x00, 0xf0, 0x11, 0x00


	//----- nvinfo : EIATTR_SPARSE_MMA_MASK
	.align		4
.L_21:
        /*0078*/ 	.byte	0x03, 0x50
        /*007a*/ 	.short	0x0000


	//----- nvinfo : EIATTR_MAXREG_COUNT
	.align		4
        /*007c*/ 	.byte	0x03, 0x1b
        /*007e*/ 	.short	0x00ff


	//----- nvinfo : EIATTR_MERCURY_ISA_VERSION
	.align		4
        /*0080*/ 	.byte	0x03, 0x5f
        /*0082*/ 	.short	0x0101


	//----- nvinfo : EIATTR_VRC_CTA_INIT_COUNT
	.align		4
        /*0084*/ 	.byte	0x02, 0x4a
	.zero		1
	.zero		1


	//----- nvinfo : EIATTR_EXIT_INSTR_OFFSETS
	.align		4
        /*0088*/ 	.byte	0x04, 0x1c
        /*008a*/ 	.short	(.L_23 - .L_22)


	//   ....[0]....
.L_22:
        /*008c*/ 	.word	0x000002c0


	//----- nvinfo : EIATTR_CRS_STACK_SIZE
	.align		4
.L_23:
        /*0090*/ 	.byte	0x04, 0x1e
        /*0092*/ 	.short	(.L_25 - .L_24)
.L_24:
        /*0094*/ 	.word	0x00000000


	//----- nvinfo : EIATTR_CBANK_PARAM_SIZE
	.align		4
.L_25:
        /*0098*/ 	.byte	0x03, 0x19
        /*009a*/ 	.short	0x0020


	//----- nvinfo : EIATTR_PARAM_CBANK
	.align		4
        /*009c*/ 	.byte	0x04, 0x0a
        /*009e*/ 	.short	(.L_27 - .L_26)
	.align		4
.L_26:
        /*00a0*/ 	.word	index@(.nv.constant0._Z12mandelKernelffffiiPi)
        /*00a4*/ 	.short	0x0380
        /*00a6*/ 	.short	0x0020


	//----- nvinfo : EIATTR_SW_WAR
	.align		4
.L_27:
        /*00a8*/ 	.byte	0x04, 0x36
        /*00aa*/ 	.short	(.L_29 - .L_28)
.L_28:
        /*00ac*/ 	.word	0x00000008
.L_29:


//--------------------- .nv.callgraph             --------------------------
	.section	.nv.callgraph,"",@"SHT_CUDA_CALLGRAPH"
	.align	4
	.sectionentsize	8
	.align		4
        /*0000*/ 	.word	0x00000000
	.align		4
        /*0004*/ 	.word	0xffffffff
	.align		4
        /*0008*/ 	.word	0x00000000
	.align		4
        /*000c*/ 	.word	0xfffffffe
	.align		4
        /*0010*/ 	.word	0x00000000
	.align		4
        /*0014*/ 	.word	0xfffffffd
	.align		4
        /*0018*/ 	.word	0x00000000
	.align		4
        /*001c*/ 	.word	0xfffffffc


//--------------------- .text._Z12mandelKernelffffiiPi --------------------------
	.section	.text._Z12mandelKernelffffiiPi,"ax",@progbits
	.align	128
        .global         _Z12mandelKernelffffiiPi
        .type           _Z12mandelKernelffffiiPi,@function
        .size           _Z12mandelKernelffffiiPi,(.L_x_4 - _Z12mandelKernelffffiiPi)
        .other          _Z12mandelKernelffffiiPi,@"STO_CUDA_ENTRY STV_DEFAULT"
_Z12mandelKernelffffiiPi:
.text._Z12mandelKernelffffiiPi:
[----:B------:R-:W-:Y:S01]  /*0000*/  LDC R1, c[0x0][0x37c] ;  /* 0x0000df00ff017b82 */ /* 0x000fe20000000800 */
[----:B------:R-:W0:Y:S07]  /*0010*/  S2R R3, SR_TID.X ;  /* 0x0000000000037919 */ /* 0x000e2e0000002100 */
[----:B------:R-:W0:Y:S01]  /*0020*/  S2UR UR4, SR_CTAID.X ;  /* 0x00000000000479c3 */ /* 0x000e220000002500 */
[----:B------:R-:W1:Y:S01]  /*0030*/  LDCU.64 UR6, c[0x0][0x390] ;  /* 0x00007200ff0677ac */ /* 0x000e620008000a00 */
[----:B------:R-:W2:Y:S06]  /*0040*/  S2R R5, SR_TID.Y ;  /* 0x0000000000057919 */ /* 0x000eac0000002200 */
[----:B------:R-:W0:Y:S08]  /*0050*/  LDC R0, c[0x0][0x360] ;  /* 0x0000d800ff007b82 */ /* 0x000e300000000800 */
[----:B------:R-:W2:Y:S01]  /*0060*/  S2UR UR5, SR_CTAID.Y ;  /* 0x00000000000579c3 */ /* 0x000ea20000002600 */
[----:B-1----:R-:W-:-:S07]  /*0070*/  UISETP.GE.AND UP0, UPT, UR6, 0x1, UPT ;  /* 0x000000010600788c */ /* 0x002fce000bf06270 */
[----:B------:R-:W2:Y:S08]  /*0080*/  LDC R2, c[0x0][0x364] ;  /* 0x0000d900ff027b82 */ /* 0x000eb00000000800 */
[----:B------:R-:W1:Y:S01]  /*0090*/  LDC.64 R10, c[0x0][0x380] ;  /* 0x0000e000ff0a7b82 */ /* 0x000e620000000a00 */
[----:B0-----:R-:W-:-:S07]  /*00a0*/  IMAD R0, R0, UR4, R3 ;  /* 0x0000000400007c24 */ /* 0x001fce000f8e0203 */
[----:B------:R-:W1:Y:S01]  /*00b0*/  LDC.64 R8, c[0x0][0x388] ;  /* 0x0000e200ff087b82 */ /* 0x000e620000000a00 */
[----:B--2---:R-:W-:Y:S01]  /*00c0*/  IMAD R3, R2, UR5, R5 ;  /* 0x0000000502037c24 */ /* 0x004fe2000f8e0205 */
[----:B------:R-:W-:Y:S01]  /*00d0*/  I2FP.F32.S32 R5, R0 ;  /* 0x0000000000057245 */ /* 0x000fe20000201400 */
[----:B------:R-:W0:Y:S02]  /*00e0*/  LDCU.64 UR4, c[0x0][0x358] ;  /* 0x00006b00ff0477ac */ /* 0x000e240008000a00 */
[----:B------:R-:W-:Y:S01]  /*00f0*/  IMAD R7, R3, UR7, R0 ;  /* 0x0000000703077c24 */ /* 0x000fe2000f8e0200 */
[----:B------:R-:W-:-:S05]  /*0100*/  I2FP.F32.U32 R2, R3 ;  /* 0x0000000300027245 */ /* 0x000fca0000201000 */
[----:B-1----:R-:W-:Y:S01]  /*0110*/  FFMA R2, R2, R9, R11 ;  /* 0x0000000902027223 */ /* 0x002fe2000000000b */
[----:B------:R-:W-:Y:S02]  /*0120*/  HFMA2 R9, -RZ, RZ, 0, 0 ;  /* 0x00000000ff097431 */ /* 0x000fe400000001ff */
[----:B------:R-:W-:Y:S01]  /*0130*/  FFMA R5, R5, R8, R10 ;  /* 0x0000000805057223 */ /* 0x000fe2000000000a */
[----:B0-----:R-:W-:Y:S06]  /*0140*/  BRA.U !UP0, `(.L_x_0) ;  /* 0x0000000108507547 */ /* 0x001fec000b800000 */
[----:B------:R-:W-:Y:S01]  /*0150*/  BSSY.RECONVERGENT B0, `(.L_x_0) ;  /* 0x0000013000007945 */ /* 0x000fe20003800200 */
[----:B------:R-:W-:Y:S01]  /*0160*/  MOV R9, RZ ;  /* 0x000000ff00097202 */ /* 0x000fe20000000f00 */
[----:B------:R-:W0:Y:S01]  /*0170*/  LDCU UR6, c[0x0][0x390] ;  /* 0x00007200ff0677ac */ /* 0x000e220008000800 */
[----:B------:R-:W-:Y:S02]  /*0180*/  MOV R3, R2 ;  /* 0x0000000200037202 */ /* 0x000fe40000000f00 */
[----:B------:R-:W-:Y:S01]  /*0190*/  MOV R0, R5 ;  /* 0x0000000500007202 */ /* 0x000fe20000000f00 */
[----:B------:R-:W1:Y:S06]  /*01a0*/  LDCU UR7, c[0x0][0x390] ;  /* 0x00007200ff0777ac */ /* 0x000e6c0008000800 */
.L_x_2:
[----:B------:R-:W-:Y:S01]  /*01b0*/  FMUL R4, R0, R0 ;  /* 0x0000000000047220 */ /* 0x000fe20000400000 */
[----:B------:R-:W-:-:S04]  /*01c0*/  FMUL R13, R3, R3 ;  /* 0x00000003030d7220 */ /* 0x000fc80000400000 */
[----:B------:R-:W-:-:S05]  /*01d0*/  FADD R6, R4, R13 ;  /* 0x0000000d04067221 */ /* 0x000fca0000000000 */
[----:B------:R-:W-:-:S13]  /*01e0*/  FSETP.GT.AND P0, PT, R6, 4, PT ;  /* 0x408000000600780b */ /* 0x000fda0003f04000 */
[----:B------:R-:W-:Y:S05]  /*01f0*/  @P0 BRA `(.L_x_1) ;  /* 0x0000000000200947 */ /* 0x000fea0003800000 */
[----:B------:R-:W-:Y:S01]  /*0200*/  IADD3 R9, PT, PT, R9, 0x1, RZ ;  /* 0x0000000109097810 */ /* 0x000fe20007ffe0ff */
[----:B------:R-:W-:Y:S01]  /*0210*/  FADD R11, R0, R0 ;  /* 0x00000000000b7221 */ /* 0x000fe20000000000 */
[----:B------:R-:W-:Y:S02]  /*0220*/  FADD R0, R4, -R13 ;  /* 0x8000000d04007221 */ /* 0x000fe40000000000 */
[----:B-1----:R-:W-:Y:S01]  /*0230*/  ISETP.NE.AND P0, PT, R9, UR7, PT ;  /* 0x0000000709007c0c */ /* 0x002fe2000bf05270 */
[----:B------:R-:W-:Y:S01]  /*0240*/  FFMA R3, R11, R3, R2 ;  /* 0x000000030b037223 */ /* 0x000fe20000000002 */
[----:B------:R-:W-:-:S11]  /*0250*/  FADD R0, R5, R0 ;  /* 0x0000000005007221 */ /* 0x000fd60000000000 */
[----:B------:R-:W-:Y:S05]  /*0260*/  @P0 BRA `(.L_x_2) ;  /* 0xfffffffc00d00947 */ /* 0x000fea000383ffff */
[----:B0-----:R-:W-:-:S07]  /*0270*/  MOV R9, UR6 ;  /* 0x0000000600097c02 */ /* 0x001fce0008000f00 */
.L_x_1:
[----:B01----:R-:W-:Y:S05]  /*0280*/  BSYNC.RECONVERGENT B0 ;  /* 0x0000000000007941 */ /* 0x003fea0003800200 */
.L_x_0:
[----:B------:R-:W0:Y:S02]  /*0290*/  LDC.64 R2, c[0x0][0x398] ;  /* 0x0000e600ff027b82 */ /* 0x000e240000000a00 */
[----:B0-----:R-:W-:-:S05]  /*02a0*/  IMAD.WIDE R2, R7, 0x4, R2 ;  /* 0x0000000407027825 */ /* 0x001fca00078e0202 */
[----:B------:R-:W-:Y:S01]  /*02b0*/  STG.E desc[UR4][R2.64], R9 ;  /* 0x0000000902007986 */ /* 0x000fe2000c101904 */
[----:B------:R-:W-:Y:S05]  /*02c0*/  EXIT ;  /* 0x000000000000794d */ /* 0x000fea0003800000 */
.L_x_3:
[----:B------:R-:W-:-:S00]  /*02d0*/  BRA `(.L_x_3) ;  /* 0xfffffffc00fc7947 */ /* 0x000fc0000383ffff */
[----:B------:R-:W-:-:S00]  /*02e0*/  NOP ;  /* 0x0000000000007918 */ /* 0x000fc00000000000 */
        /* <DEDUP_REMOVED lines=9> */
.L_x_4:


//--------------------- .nv.shared.reserved.0     --------------------------
	.section	.nv.shared.reserved.0,"aw",@nobits
	.weak		__nv_reservedSMEM_offset_0_alias
	.size		__nv_reservedSMEM_offset_0_alias, 0, 64
	.other		__nv_reservedSMEM_offset_0_alias,@"STO_CUDA_RESERVED_SHARED STV_DEFAULT"
__nv_reservedSMEM_offset_0_alias:
	.zero		0
	.zero		64


//--------------------- .nv.constant0._Z12mandelKernelffffiiPi --------------------------
	.section	.nv.constant0._Z12mandelKernelffffiiPi,"a",@progbits
	.sectionflags	@""
	.align	4
.nv.constant0._Z12mandelKernelffffiiPi:
	.zero		928


//--------------------- SYMBOLS --------------------------

	.type		.nv.reservedSmem.offset0,@object
	.size		.nv.reservedSmem.offset0,0x4
